//
// Generated by NVIDIA NVVM Compiler
//
// Compiler Build ID: CL-36424714
// Cuda compilation tools, release 13.0, V13.0.88
// Based on NVVM 20.0.0
//

.version 9.0
.target sm_100
.address_size 64

	// .globl	_Z6kernelPil

.visible .entry _Z6kernelPil(
	.param .u64 .ptr .align 1 _Z6kernelPil_param_0,
	.param .u64 _Z6kernelPil_param_1
)
{
	.reg .pred 	%p<2>;
	.reg .b32 	%r<9>;
	.reg .b64 	%rd<6>;

	ld.param.u64 	%rd1, [_Z6kernelPil_param_0];
	ld.param.u64 	%rd2, [_Z6kernelPil_param_1];
	mov.u32 	%r1, %ctaid.x;
	mov.u32 	%r2, %ntid.x;
	mov.u32 	%r3, %tid.x;
	mad.lo.s32 	%r4, %r1, %r2, %r3;
	setp.gt.s64 	%p1, %rd2, 0;
	cvt.u32.u64 	%r5, %rd2;
	shl.b32 	%r6, %r5, 1;
	or.b32  	%r7, %r6, 1;
	selp.b32 	%r8, %r7, 1, %p1;
	cvta.to.global.u64 	%rd3, %rd1;
	mul.wide.s32 	%rd4, %r4, 4;
	add.s64 	%rd5, %rd3, %rd4;
	st.global.u32 	[%rd5], %r8;
	ret;

}


// ===== COMPILED SASS (sm_100) =====

	.target	sm_100

	.elftype	@"ET_EXEC"


//--------------------- .note.nv.tkinfo           --------------------------
	.section	.note.nv.tkinfo,"",@"SHT_NOTE"
	.sectionflags	@"SHF_NOTE_NV_TKINFO"
	.tkinfo
        /*0018*/ 	.word	0x00000002
        /*0030*/ 	.string	""
        /*0030*/ 	.string	"ptxas"
        /*0030*/ 	.string	"Cuda compilation tools, release 13.0, V13.0.88"
        /*0030*/ 	.string	"Build cuda_13.0.r13.0/compiler.36424714_0"
        /*0030*/ 	.string	"-arch sm_100 -m 64 "



//--------------------- .note.nv.cuinfo           --------------------------
	.section	.note.nv.cuinfo,"",@"SHT_NOTE"
	.sectionflags	@"SHF_NOTE_NV_CUINFO"
        /*0018*/ 	.short	0x0002
        /*001a*/ 	.short	0x0064
        /*001c*/ 	.short	0x0082
	.zero		2


//--------------------- .nv.info                  --------------------------
	.section	.nv.info,"",@"SHT_CUDA_INFO"
	.align	4


	//----- nvinfo : EIATTR_REGCOUNT
	.align		4
        /*0000*/ 	.byte	0x04, 0x2f
        /*0002*/ 	.short	(.L_1 - .L_0)
	.align		4
.L_0:
        /*0004*/ 	.word	index@(_Z6kernelPil)
        /*0008*/ 	.word	0x0000000a


	//----- nvinfo : EIATTR_FRAME_SIZE
	.align		4
.L_1:
        /*000c*/ 	.byte	0x04, 0x11
        /*000e*/ 	.short	(.L_3 - .L_2)
	.align		4
.L_2:
        /*0010*/ 	.word	index@(_Z6kernelPil)
        /*0014*/ 	.word	0x00000000


	//----- nvinfo : EIATTR_MIN_STACK_SIZE
	.align		4
.L_3:
        /*0018*/ 	.byte	0x04, 0x12
        /*001a*/ 	.short	(.L_5 - .L_4)
	.align		4
.L_4:
        /*001c*/ 	.word	index@(_Z6kernelPil)
        /*0020*/ 	.word	0x00000000
.L_5:


//--------------------- .nv.compat                --------------------------
	.section	.nv.compat,"",@"SHT_CUDA_COMPAT_INFO"
	.align	4
        /*0000*/ 	.byte	0x02, 0x09, 0x00, 0x00, 0x02, 0x02, 0x01, 0x00, 0x02, 0x05, 0x05, 0x00, 0x03, 0x07, 0x01, 0x01
        /*0010*/ 	.byte	0x02, 0x03, 0x00, 0x00, 0x02, 0x06, 0x01, 0x00, 0x04, 0x0b, 0x08, 0x00, 0x09, 0x00, 0x00, 0x00
        /*0020*/ 	.byte	0x00, 0x00, 0x00, 0x00


//--------------------- .nv.info._Z6kernelPil     --------------------------
	.section	.nv.info._Z6kernelPil,"",@"SHT_CUDA_INFO"
	.sectionflags	@""
	.align	4


	//----- nvinfo : EIATTR_CUDA_API_VERSION
	.align		4
        /*0000*/ 	.byte	0x04, 0x37
        /*0002*/ 	.short	(.L_7 - .L_6)
.L_6:
        /*0004*/ 	.word	0x00000082


	//----- nvinfo : EIATTR_KPARAM_INFO
	.align		4
.L_7:
        /*0008*/ 	.byte	0x04, 0x17
        /*000a*/ 	.short	(.L_9 - .L_8)
.L_8:
        /*000c*/ 	.word	0x00000000
        /*0010*/ 	.short	0x0001
        /*0012*/ 	.short	0x0008
        /*0014*/ 	.byte	0x00, 0xf0, 0x21, 0x00


	//----- nvinfo : EIATTR_KPARAM_INFO
	.align		4
.L_9:
        /*0018*/ 	.byte	0x04, 0x17
        /*001a*/ 	.short	(.L_11 - .L_10)
.L_10:
        /*001c*/ 	.word	0x00000000
        /*0020*/ 	.short	0x0000
        /*0022*/ 	.short	0x0000
        /*0024*/ 	.byte	0x00, 0xf5, 0x21, 0x00


	//----- nvinfo : EIATTR_SPARSE_MMA_MASK
	.align		4
.L_11:
        /*0028*/ 	.byte	0x03, 0x50
        /*002a*/ 	.short	0x0000


	//----- nvinfo : EIATTR_MAXREG_COUNT
	.align		4
        /*002c*/ 	.byte	0x03, 0x1b
        /*002e*/ 	.short	0x00ff


	//----- nvinfo : EIATTR_MERCURY_ISA_VERSION
	.align		4
        /*0030*/ 	.byte	0x03, 0x5f
        /*0032*/ 	.short	0x0101


	//----- nvinfo : EIATTR_VRC_CTA_INIT_COUNT
	.align		4
        /*0034*/ 	.byte	0x02, 0x4a
	.zero		1
	.zero		1


	//----- nvinfo : EIATTR_EXIT_INSTR_OFFSETS
	.align		4
        /*0038*/ 	.byte	0x04, 0x1c
        /*003a*/ 	.short	(.L_13 - .L_12)


	//   ....[0]....
.L_12:
        /*003c*/ 	.word	0x000000e0


	//----- nvinfo : EIATTR_CBANK_PARAM_SIZE
	.align		4
.L_13:
        /*0040*/ 	.byte	0x03, 0x19
        /*0042*/ 	.short	0x0010


	//----- nvinfo : EIATTR_PARAM_CBANK
	.align		4
        /*0044*/ 	.byte	0x04, 0x0a
        /*0046*/ 	.short	(.L_15 - .L_14)
	.align		4
.L_14:
        /*0048*/ 	.word	index@(.nv.constant0._Z6kernelPil)
        /*004c*/ 	.short	0x0380
        /*004e*/ 	.short	0x0010


	//----- nvinfo : EIATTR_SW_WAR
	.align		4
.L_15:
        /*0050*/ 	.byte	0x04, 0x36
        /*0052*/ 	.short	(.L_17 - .L_16)
.L_16:
        /*0054*/ 	.word	0x00000008
.L_17:


//--------------------- .nv.callgraph             --------------------------
	.section	.nv.callgraph,"",@"SHT_CUDA_CALLGRAPH"
	.align	4
	.sectionentsize	8
	.align		4
        /*0000*/ 	.word	0x00000000
	.align		4
        /*0004*/ 	.word	0xffffffff
	.align		4
        /*0008*/ 	.word	0x00000000
	.align		4
        /*000c*/ 	.word	0xfffffffe
	.align		4
        /*0010*/ 	.word	0x00000000
	.align		4
        /*0014*/ 	.word	0xfffffffd
	.align		4
        /*0018*/ 	.word	0x00000000
	.align		4
        /*001c*/ 	.word	0xfffffffc


//--------------------- .text._Z6kernelPil        --------------------------
	.section	.text._Z6kernelPil,"ax",@progbits
	.align	128
        .global         _Z6kernelPil
        .type           _Z6kernelPil,@function
        .size           _Z6kernelPil,(.L_x_1 - _Z6kernelPil)
        .other          _Z6kernelPil,@"STO_CUDA_ENTRY STV_DEFAULT"
_Z6kernelPil:
.text._Z6kernelPil:
[----:B------:R-:W-:Y:S01]  /*0000*/  LDC R1, c[0x0][0x37c] ;  /* 0x0000df00ff017b82 */ /* 0x000fe20000000800 */
[----:B------:R-:W0:Y:S07]  /*0010*/  S2R R0, SR_TID.X ;  /* 0x0000000000007919 */ /* 0x000e2e0000002100 */
[----:B------:R-:W1:Y:S01]  /*0020*/  LDC.64 R6, c[0x0][0x388] ;  /* 0x0000e200ff067b82 */ /* 0x000e620000000a00 */
[----:B------:R-:W2:Y:S07]  /*0030*/  LDCU.64 UR4, c[0x0][0x358] ;  /* 0x00006b00ff0477ac */ /* 0x000eae0008000a00 */
[----:B------:R-:W0:Y:S08]  /*0040*/  S2UR UR6, SR_CTAID.X ;  /* 0x00000000000679c3 */ /* 0x000e300000002500 */
[----:B------:R-:W0:Y:S08]  /*0050*/  LDC R5, c[0x0][0x360] ;  /* 0x0000d800ff057b82 */ /* 0x000e300000000800 */
[----:B------:R-:W3:Y:S01]  /*0060*/  LDC.64 R2, c[0x0][0x380] ;  /* 0x0000e000ff027b82 */ /* 0x000ee20000000a00 */
[----:B-1----:R-:W-:-:S04]  /*0070*/  ISETP.GT.U32.AND P0, PT, R6, RZ, PT ;  /* 0x000000ff0600720c */ /* 0x002fc80003f04070 */
[----:B------:R-:W-:Y:S01]  /*0080*/  ISETP.GT.AND.EX P0, PT, R7, RZ, PT, P0 ;  /* 0x000000ff0700720c */ /* 0x000fe20003f04300 */
[----:B0-----:R-:W-:Y:S01]  /*0090*/  IMAD R5, R5, UR6, R0 ;  /* 0x0000000605057c24 */ /* 0x001fe2000f8e0200 */
[----:B------:R-:W-:-:S03]  /*00a0*/  LEA R0, R6, 0x1, 0x1 ;  /* 0x0000000106007811 */ /* 0x000fc600078e08ff */
[----:B---3--:R-:W-:Y:S01]  /*00b0*/  IMAD.WIDE R2, R5, 0x4, R2 ;  /* 0x0000000405027825 */ /* 0x008fe200078e0202 */
[----:B------:R-:W-:-:S05]  /*00c0*/  SEL R5, R0, 0x1, P0 ;  /* 0x0000000100057807 */ /* 0x000fca0000000000 */
[----:B--2---:R-:W-:Y:S01]  /*00d0*/  STG.E desc[UR4][R2.64], R5 ;  /* 0x0000000502007986 */ /* 0x004fe2000c101904 */
[----:B------:R-:W-:Y:S05]  /*00e0*/  EXIT ;  /* 0x000000000000794d */ /* 0x000fea0003800000 */
.L_x_0:
[----:B------:R-:W-:-:S00]  /*00f0*/  BRA `(.L_x_0) ;  /* 0xfffffffc00fc7947 */ /* 0x000fc0000383ffff */
[----:B------:R-:W-:-:S00]  /*0100*/  NOP ;  /* 0x0000000000007918 */ /* 0x000fc00000000000 */
[----:B------:R-:W-:-:S00]  /*0110*/  NOP ;  /* 0x0000000000007918 */ /* 0x000fc00000000000 */
[----:B------:R-:W-:-:S00]  /*0120*/  NOP ;  /* 0x0000000000007918 */ /* 0x000fc00000000000 */
[----:B------:R-:W-:-:S00]  /*0130*/  NOP ;  /* 0x0000000000007918 */ /* 0x000fc00000000000 */
[----:B------:R-:W-:-:S00]  /*0140*/  NOP ;  /* 0x0000000000007918 */ /* 0x000fc00000000000 */
[----:B------:R-:W-:-:S00]  /*0150*/  NOP ;  /* 0x0000000000007918 */ /* 0x000fc00000000000 */
[----:B------:R-:W-:-:S00]  /*0160*/  NOP ;  /* 0x0000000000007918 */ /* 0x000fc00000000000 */
[----:B------:R-:W-:-:S00]  /*0170*/  NOP ;  /* 0x0000000000007918 */ /* 0x000fc00000000000 */
.L_x_1:


//--------------------- .nv.shared.reserved.0     --------------------------
	.section	.nv.shared.reserved.0,"aw",@nobits
	.weak		__nv_reservedSMEM_offset_0_alias
	.size		__nv_reservedSMEM_offset_0_alias, 0, 64
	.other		__nv_reservedSMEM_offset_0_alias,@"STO_CUDA_RESERVED_SHARED STV_DEFAULT"
__nv_reservedSMEM_offset_0_alias:
	.zero		0
	.zero		64


//--------------------- .nv.constant0._Z6kernelPil --------------------------
	.section	.nv.constant0._Z6kernelPil,"a",@progbits
	.sectionflags	@""
	.align	4
.nv.constant0._Z6kernelPil:
	.zero		912


//--------------------- SYMBOLS --------------------------

	.type		.nv.reservedSmem.offset0,@object
	.size		.nv.reservedSmem.offset0,0x4
